//
// Generated by NVIDIA NVVM Compiler
//
// Compiler Build ID: CL-36424714
// Cuda compilation tools, release 13.0, V13.0.88
// Based on NVVM 20.0.0
//

.version 9.0
.target sm_100
.address_size 64

	// .globl	_Z7stencilPfS_iiii
// _ZZ7stencilPfS_iiiiE9shared_in has been demoted

.visible .entry _Z7stencilPfS_iiii(
	.param .u64 .ptr .align 1 _Z7stencilPfS_iiii_param_0,
	.param .u64 .ptr .align 1 _Z7stencilPfS_iiii_param_1,
	.param .u32 _Z7stencilPfS_iiii_param_2,
	.param .u32 _Z7stencilPfS_iiii_param_3,
	.param .u32 _Z7stencilPfS_iiii_param_4,
	.param .u32 _Z7stencilPfS_iiii_param_5
)
{
	.reg .pred 	%p<22>;
	.reg .b32 	%r<139>;
	.reg .b32 	%f<106>;
	.reg .b64 	%rd<17>;
	// demoted variable
	.shared .align 4 .b8 _ZZ7stencilPfS_iiiiE9shared_in[1936];
	ld.param.u64 	%rd4, [_Z7stencilPfS_iiii_param_0];
	ld.param.u64 	%rd3, [_Z7stencilPfS_iiii_param_1];
	ld.param.u32 	%r36, [_Z7stencilPfS_iiii_param_2];
	ld.param.u32 	%r37, [_Z7stencilPfS_iiii_param_3];
	ld.param.u32 	%r38, [_Z7stencilPfS_iiii_param_4];
	ld.param.u32 	%r39, [_Z7stencilPfS_iiii_param_5];
	cvta.to.global.u64 	%rd1, %rd4;
	mov.u32 	%r1, %ctaid.x;
	mov.u32 	%r40, %ntid.x;
	mov.u32 	%r2, %tid.x;
	mad.lo.s32 	%r3, %r1, %r40, %r2;
	mov.u32 	%r4, %ctaid.y;
	mov.u32 	%r41, %ntid.y;
	mul.lo.s32 	%r5, %r4, %r41;
	mov.u32 	%r6, %tid.y;
	add.s32 	%r7, %r5, %r6;
	mad.lo.s32 	%r8, %r37, %r7, %r3;
	mul.wide.s32 	%rd5, %r8, 4;
	add.s64 	%rd2, %rd1, %rd5;
	ld.global.f32 	%f5, [%rd2];
	add.s32 	%r9, %r38, %r6;
	mov.u32 	%r42, _ZZ7stencilPfS_iiiiE9shared_in;
	mad.lo.s32 	%r10, %r9, 88, %r42;
	add.s32 	%r11, %r38, %r2;
	shl.b32 	%r43, %r11, 2;
	add.s32 	%r12, %r10, %r43;
	st.shared.f32 	[%r12], %f5;
	setp.eq.s32 	%p1, %r1, 0;
	setp.ge.u32 	%p2, %r2, %r38;
	or.pred  	%p3, %p1, %p2;
	@%p3 bra 	$L__BB0_2;
	sub.s32 	%r44, %r8, %r38;
	mul.wide.s32 	%rd6, %r44, 4;
	add.s64 	%rd7, %rd1, %rd6;
	ld.global.f32 	%f6, [%rd7];
	shl.b32 	%r45, %r2, 2;
	add.s32 	%r46, %r10, %r45;
	st.shared.f32 	[%r46], %f6;
$L__BB0_2:
	setp.eq.s32 	%p4, %r4, 0;
	setp.ge.u32 	%p5, %r6, %r38;
	or.pred  	%p6, %p4, %p5;
	@%p6 bra 	$L__BB0_4;
	sub.s32 	%r47, %r7, %r38;
	mad.lo.s32 	%r48, %r47, %r37, %r3;
	mul.wide.s32 	%rd8, %r48, 4;
	add.s64 	%rd9, %rd1, %rd8;
	ld.global.f32 	%f7, [%rd9];
	mad.lo.s32 	%r50, %r6, 88, %r42;
	add.s32 	%r52, %r50, %r43;
	st.shared.f32 	[%r52], %f7;
$L__BB0_4:
	div.s32 	%r53, %r37, %r39;
	add.s32 	%r54, %r53, -1;
	setp.ge.u32 	%p7, %r1, %r54;
	@%p7 bra 	$L__BB0_7;
	not.b32 	%r55, %r38;
	add.s32 	%r56, %r39, %r55;
	setp.le.u32 	%p8, %r2, %r56;
	@%p8 bra 	$L__BB0_7;
	mul.wide.s32 	%rd10, %r38, 4;
	add.s64 	%rd11, %rd2, %rd10;
	ld.global.f32 	%f8, [%rd11];
	shl.b32 	%r57, %r38, 2;
	add.s32 	%r58, %r12, %r57;
	st.shared.f32 	[%r58], %f8;
$L__BB0_7:
	div.s32 	%r59, %r36, %r39;
	add.s32 	%r60, %r59, -1;
	setp.ge.u32 	%p9, %r4, %r60;
	@%p9 bra 	$L__BB0_10;
	not.b32 	%r61, %r38;
	add.s32 	%r62, %r39, %r61;
	setp.le.u32 	%p10, %r6, %r62;
	@%p10 bra 	$L__BB0_10;
	add.s32 	%r63, %r9, %r5;
	mad.lo.s32 	%r64, %r63, %r37, %r3;
	mul.wide.s32 	%rd12, %r64, 4;
	add.s64 	%rd13, %rd1, %rd12;
	ld.global.f32 	%f9, [%rd13];
	mad.lo.s32 	%r65, %r38, 88, %r10;
	shl.b32 	%r66, %r9, 2;
	add.s32 	%r67, %r65, %r66;
	st.shared.f32 	[%r67], %f9;
$L__BB0_10:
	bar.sync 	0;
	sub.s32 	%r68, %r37, %r38;
	setp.ge.s32 	%p11, %r3, %r68;
	min.s32 	%r69, %r3, %r7;
	setp.lt.s32 	%p12, %r69, %r38;
	sub.s32 	%r70, %r36, %r38;
	setp.ge.s32 	%p13, %r7, %r70;
	or.pred  	%p14, %p11, %p13;
	mov.f32 	%f105, 0f00000000;
	or.pred  	%p15, %p14, %p12;
	@%p15 bra 	$L__BB0_21;
	setp.lt.s32 	%p16, %r38, 0;
	mov.f32 	%f104, 0f00000000;
	@%p16 bra 	$L__BB0_20;
	setp.lt.u32 	%p17, %r38, 4;
	mov.b32 	%r135, 0;
	mov.u32 	%r134, %r135;
	@%p17 bra 	$L__BB0_15;
	shl.b32 	%r73, %r38, 1;
	and.b32  	%r135, %r73, 2147483640;
	neg.s32 	%r131, %r135;
	mad.lo.s32 	%r75, %r6, 88, %r43;
	add.s32 	%r77, %r75, %r42;
	add.s32 	%r130, %r77, 352;
	shl.b32 	%r78, %r2, 2;
	mad.lo.s32 	%r79, %r9, 88, %r78;
	add.s32 	%r80, %r79, %r42;
	add.s32 	%r129, %r80, 16;
	mov.b32 	%r134, 0;
$L__BB0_14:
	.pragma "nounroll";
	ld.shared.f32 	%f12, [%r130+-352];
	cvt.rn.f32.s32 	%f13, %r134;
	add.f32 	%f14, %f12, %f13;
	cvt.rzi.s32.f32 	%r81, %f14;
	ld.shared.f32 	%f15, [%r129+-16];
	cvt.rn.f32.s32 	%f16, %r81;
	add.f32 	%f17, %f15, %f16;
	cvt.rzi.s32.f32 	%r82, %f17;
	ld.shared.f32 	%f18, [%r130+-264];
	cvt.rn.f32.s32 	%f19, %r82;
	add.f32 	%f20, %f18, %f19;
	cvt.rzi.s32.f32 	%r83, %f20;
	ld.shared.f32 	%f21, [%r129+-12];
	cvt.rn.f32.s32 	%f22, %r83;
	add.f32 	%f23, %f21, %f22;
	cvt.rzi.s32.f32 	%r84, %f23;
	ld.shared.f32 	%f24, [%r130+-176];
	cvt.rn.f32.s32 	%f25, %r84;
	add.f32 	%f26, %f24, %f25;
	cvt.rzi.s32.f32 	%r85, %f26;
	ld.shared.f32 	%f27, [%r129+-8];
	cvt.rn.f32.s32 	%f28, %r85;
	add.f32 	%f29, %f27, %f28;
	cvt.rzi.s32.f32 	%r86, %f29;
	ld.shared.f32 	%f30, [%r130+-88];
	cvt.rn.f32.s32 	%f31, %r86;
	add.f32 	%f32, %f30, %f31;
	cvt.rzi.s32.f32 	%r87, %f32;
	ld.shared.f32 	%f33, [%r129+-4];
	cvt.rn.f32.s32 	%f34, %r87;
	add.f32 	%f35, %f33, %f34;
	cvt.rzi.s32.f32 	%r88, %f35;
	ld.shared.f32 	%f36, [%r130];
	cvt.rn.f32.s32 	%f37, %r88;
	add.f32 	%f38, %f36, %f37;
	cvt.rzi.s32.f32 	%r89, %f38;
	ld.shared.f32 	%f39, [%r129];
	cvt.rn.f32.s32 	%f40, %r89;
	add.f32 	%f41, %f39, %f40;
	cvt.rzi.s32.f32 	%r90, %f41;
	ld.shared.f32 	%f42, [%r130+88];
	cvt.rn.f32.s32 	%f43, %r90;
	add.f32 	%f44, %f42, %f43;
	cvt.rzi.s32.f32 	%r91, %f44;
	ld.shared.f32 	%f45, [%r129+4];
	cvt.rn.f32.s32 	%f46, %r91;
	add.f32 	%f47, %f45, %f46;
	cvt.rzi.s32.f32 	%r92, %f47;
	ld.shared.f32 	%f48, [%r130+176];
	cvt.rn.f32.s32 	%f49, %r92;
	add.f32 	%f50, %f48, %f49;
	cvt.rzi.s32.f32 	%r93, %f50;
	ld.shared.f32 	%f51, [%r129+8];
	cvt.rn.f32.s32 	%f52, %r93;
	add.f32 	%f53, %f51, %f52;
	cvt.rzi.s32.f32 	%r94, %f53;
	ld.shared.f32 	%f54, [%r130+264];
	cvt.rn.f32.s32 	%f55, %r94;
	add.f32 	%f56, %f54, %f55;
	cvt.rzi.s32.f32 	%r95, %f56;
	ld.shared.f32 	%f57, [%r129+12];
	cvt.rn.f32.s32 	%f58, %r95;
	add.f32 	%f59, %f57, %f58;
	cvt.rzi.s32.f32 	%r134, %f59;
	add.s32 	%r131, %r131, 8;
	add.s32 	%r130, %r130, 704;
	add.s32 	%r129, %r129, 32;
	setp.ne.s32 	%p18, %r131, 0;
	@%p18 bra 	$L__BB0_14;
$L__BB0_15:
	add.s32 	%r27, %r42, %r43;
	shl.b32 	%r98, %r38, 1;
	and.b32  	%r99, %r98, 6;
	setp.lt.u32 	%p19, %r99, 3;
	@%p19 bra 	$L__BB0_17;
	add.s32 	%r100, %r135, %r6;
	mad.lo.s32 	%r101, %r100, 88, %r27;
	ld.shared.f32 	%f60, [%r101];
	cvt.rn.f32.s32 	%f61, %r134;
	add.f32 	%f62, %f60, %f61;
	cvt.rzi.s32.f32 	%r102, %f62;
	add.s32 	%r103, %r135, %r2;
	shl.b32 	%r104, %r103, 2;
	add.s32 	%r105, %r10, %r104;
	ld.shared.f32 	%f63, [%r105];
	cvt.rn.f32.s32 	%f64, %r102;
	add.f32 	%f65, %f63, %f64;
	cvt.rzi.s32.f32 	%r106, %f65;
	ld.shared.f32 	%f66, [%r101+88];
	cvt.rn.f32.s32 	%f67, %r106;
	add.f32 	%f68, %f66, %f67;
	cvt.rzi.s32.f32 	%r107, %f68;
	ld.shared.f32 	%f69, [%r105+4];
	cvt.rn.f32.s32 	%f70, %r107;
	add.f32 	%f71, %f69, %f70;
	cvt.rzi.s32.f32 	%r108, %f71;
	ld.shared.f32 	%f72, [%r101+176];
	cvt.rn.f32.s32 	%f73, %r108;
	add.f32 	%f74, %f72, %f73;
	cvt.rzi.s32.f32 	%r109, %f74;
	ld.shared.f32 	%f75, [%r105+8];
	cvt.rn.f32.s32 	%f76, %r109;
	add.f32 	%f77, %f75, %f76;
	cvt.rzi.s32.f32 	%r110, %f77;
	ld.shared.f32 	%f78, [%r101+264];
	cvt.rn.f32.s32 	%f79, %r110;
	add.f32 	%f80, %f78, %f79;
	cvt.rzi.s32.f32 	%r111, %f80;
	ld.shared.f32 	%f81, [%r105+12];
	cvt.rn.f32.s32 	%f82, %r111;
	add.f32 	%f83, %f81, %f82;
	cvt.rzi.s32.f32 	%r134, %f83;
	add.s32 	%r135, %r135, 4;
$L__BB0_17:
	and.b32  	%r112, %r38, 1;
	setp.eq.b32 	%p20, %r112, 1;
	not.pred 	%p21, %p20;
	@%p21 bra 	$L__BB0_19;
	add.s32 	%r113, %r135, %r6;
	mad.lo.s32 	%r114, %r113, 88, %r27;
	ld.shared.f32 	%f84, [%r114];
	cvt.rn.f32.s32 	%f85, %r134;
	add.f32 	%f86, %f84, %f85;
	cvt.rzi.s32.f32 	%r115, %f86;
	add.s32 	%r116, %r135, %r2;
	shl.b32 	%r117, %r116, 2;
	add.s32 	%r118, %r10, %r117;
	ld.shared.f32 	%f87, [%r118];
	cvt.rn.f32.s32 	%f88, %r115;
	add.f32 	%f89, %f87, %f88;
	cvt.rzi.s32.f32 	%r119, %f89;
	ld.shared.f32 	%f90, [%r114+88];
	cvt.rn.f32.s32 	%f91, %r119;
	add.f32 	%f92, %f90, %f91;
	cvt.rzi.s32.f32 	%r120, %f92;
	ld.shared.f32 	%f93, [%r118+4];
	cvt.rn.f32.s32 	%f94, %r120;
	add.f32 	%f95, %f93, %f94;
	cvt.rzi.s32.f32 	%r134, %f95;
	add.s32 	%r135, %r135, 2;
$L__BB0_19:
	add.s32 	%r121, %r135, %r6;
	mad.lo.s32 	%r122, %r121, 88, %r27;
	ld.shared.f32 	%f96, [%r122];
	cvt.rn.f32.s32 	%f97, %r134;
	add.f32 	%f98, %f96, %f97;
	cvt.rzi.s32.f32 	%r123, %f98;
	add.s32 	%r124, %r135, %r2;
	shl.b32 	%r125, %r124, 2;
	add.s32 	%r126, %r10, %r125;
	ld.shared.f32 	%f99, [%r126];
	cvt.rn.f32.s32 	%f100, %r123;
	add.f32 	%f101, %f99, %f100;
	cvt.rzi.s32.f32 	%r127, %f101;
	cvt.rn.f32.s32 	%f104, %r127;
$L__BB0_20:
	ld.shared.f32 	%f102, [%r12];
	sub.f32 	%f103, %f104, %f102;
	cvt.rzi.s32.f32 	%r128, %f103;
	cvt.rn.f32.s32 	%f105, %r128;
$L__BB0_21:
	cvta.to.global.u64 	%rd14, %rd3;
	add.s64 	%rd16, %rd14, %rd5;
	st.global.f32 	[%rd16], %f105;
	ret;

}


// ===== COMPILED SASS (sm_100) =====

	.target	sm_100

	.elftype	@"ET_EXEC"


//--------------------- .note.nv.tkinfo           --------------------------
	.section	.note.nv.tkinfo,"",@"SHT_NOTE"
	.sectionflags	@"SHF_NOTE_NV_TKINFO"
	.tkinfo
        /*0018*/ 	.word	0x00000002
        /*0030*/ 	.string	""
        /*0030*/ 	.string	"ptxas"
        /*0030*/ 	.string	"Cuda compilation tools, release 13.0, V13.0.88"
        /*0030*/ 	.string	"Build cuda_13.0.r13.0/compiler.36424714_0"
        /*0030*/ 	.string	"-arch sm_100 -m 64 "



//--------------------- .note.nv.cuinfo           --------------------------
	.section	.note.nv.cuinfo,"",@"SHT_NOTE"
	.sectionflags	@"SHF_NOTE_NV_CUINFO"
        /*0018*/ 	.short	0x0002
        /*001a*/ 	.short	0x0064
        /*001c*/ 	.short	0x0082
	.zero		2


//--------------------- .nv.info                  --------------------------
	.section	.nv.info,"",@"SHT_CUDA_INFO"
	.align	4


	//----- nvinfo : EIATTR_REGCOUNT
	.align		4
        /*0000*/ 	.byte	0x04, 0x2f
        /*0002*/ 	.short	(.L_1 - .L_0)
	.align		4
.L_0:
        /*0004*/ 	.word	index@(_Z7stencilPfS_iiii)
        /*0008*/ 	.word	0x0000001a


	//----- nvinfo : EIATTR_FRAME_SIZE
	.align		4
.L_1:
        /*000c*/ 	.byte	0x04, 0x11
        /*000e*/ 	.short	(.L_3 - .L_2)
	.align		4
.L_2:
        /*0010*/ 	.word	index@(_Z7stencilPfS_iiii)
        /*0014*/ 	.word	0x00000000


	//----- nvinfo : EIATTR_MIN_STACK_SIZE
	.align		4
.L_3:
        /*0018*/ 	.byte	0x04, 0x12
        /*001a*/ 	.short	(.L_5 - .L_4)
	.align		4
.L_4:
        /*001c*/ 	.word	index@(_Z7stencilPfS_iiii)
        /*0020*/ 	.word	0x00000000
.L_5:


//--------------------- .nv.compat                --------------------------
	.section	.nv.compat,"",@"SHT_CUDA_COMPAT_INFO"
	.align	4
        /*0000*/ 	.byte	0x02, 0x09, 0x00, 0x00, 0x02, 0x02, 0x01, 0x00, 0x02, 0x05, 0x05, 0x00, 0x03, 0x07, 0x01, 0x01
        /*0010*/ 	.byte	0x02, 0x03, 0x00, 0x00, 0x02, 0x06, 0x01, 0x00, 0x04, 0x0b, 0x08, 0x00, 0x09, 0x00, 0x00, 0x00
        /*0020*/ 	.byte	0x00, 0x00, 0x00, 0x00


//--------------------- .nv.info._Z7stencilPfS_iiii --------------------------
	.section	.nv.info._Z7stencilPfS_iiii,"",@"SHT_CUDA_INFO"
	.sectionflags	@""
	.align	4


	//----- nvinfo : EIATTR_CUDA_API_VERSION
	.align		4
        /*0000*/ 	.byte	0x04, 0x37
        /*0002*/ 	.short	(.L_7 - .L_6)
.L_6:
        /*0004*/ 	.word	0x00000082


	//----- nvinfo : EIATTR_KPARAM_INFO
	.align		4
.L_7:
        /*0008*/ 	.byte	0x04, 0x17
        /*000a*/ 	.short	(.L_9 - .L_8)
.L_8:
        /*000c*/ 	.word	0x00000000
        /*0010*/ 	.short	0x0005
        /*0012*/ 	.short	0x001c
        /*0014*/ 	.byte	0x00, 0xf0, 0x11, 0x00


	//----- nvinfo : EIATTR_KPARAM_INFO
	.align		4
.L_9:
        /*0018*/ 	.byte	0x04, 0x17
        /*001a*/ 	.short	(.L_11 - .L_10)
.L_10:
        /*001c*/ 	.word	0x00000000
        /*0020*/ 	.short	0x0004
        /*0022*/ 	.short	0x0018
        /*0024*/ 	.byte	0x00, 0xf0, 0x11, 0x00


	//----- nvinfo : EIATTR_KPARAM_INFO
	.align		4
.L_11:
        /*0028*/ 	.byte	0x04, 0x17
        /*002a*/ 	.short	(.L_13 - .L_12)
.L_12:
        /*002c*/ 	.word	0x00000000
        /*0030*/ 	.short	0x0003
        /*0032*/ 	.short	0x0014
        /*0034*/ 	.byte	0x00, 0xf0, 0x11, 0x00


	//----- nvinfo : EIATTR_KPARAM_INFO
	.align		4
.L_13:
        /*0038*/ 	.byte	0x04, 0x17
        /*003a*/ 	.short	(.L_15 - .L_14)
.L_14:
        /*003c*/ 	.word	0x00000000
        /*0040*/ 	.short	0x0002
        /*0042*/ 	.short	0x0010
        /*0044*/ 	.byte	0x00, 0xf0, 0x11, 0x00


	//----- nvinfo : EIATTR_KPARAM_INFO
	.align		4
.L_15:
        /*0048*/ 	.byte	0x04, 0x17
        /*004a*/ 	.short	(.L_17 - .L_16)
.L_16:
        /*004c*/ 	.word	0x00000000
        /*0050*/ 	.short	0x0001
        /*0052*/ 	.short	0x0008
        /*0054*/ 	.byte	0x00, 0xf5, 0x21, 0x00


	//----- nvinfo : EIATTR_KPARAM_INFO
	.align		4
.L_17:
        /*0058*/ 	.byte	0x04, 0x17
        /*005a*/ 	.short	(.L_19 - .L_18)
.L_18:
        /*005c*/ 	.word	0x00000000
        /*0060*/ 	.short	0x0000
        /*0062*/ 	.short	0x0000
        /*0064*/ 	.byte	0x00, 0xf5, 0x21, 0x00


	//----- nvinfo : EIATTR_SPARSE_MMA_MASK
	.align		4
.L_19:
        /*0068*/ 	.byte	0x03, 0x50
        /*006a*/ 	.short	0x0000


	//----- nvinfo : EIATTR_MAXREG_COUNT
	.align		4
        /*006c*/ 	.byte	0x03, 0x1b
        /*006e*/ 	.short	0x00ff


	//----- nvinfo : EIATTR_NUM_BARRIERS
	.align		4
        /*0070*/ 	.byte	0x02, 0x4c
        /*0072*/ 	.byte	0x01
	.zero		1


	//----- nvinfo : EIATTR_MERCURY_ISA_VERSION
	.align		4
        /*0074*/ 	.byte	0x03, 0x5f
        /*0076*/ 	.short	0x0101


	//----- nvinfo : EIATTR_VRC_CTA_INIT_COUNT
	.align		4
        /*0078*/ 	.byte	0x02, 0x4a
	.zero		1
	.zero		1


	//----- nvinfo : EIATTR_EXIT_INSTR_OFFSETS
	.align		4
        /*007c*/ 	.byte	0x04, 0x1c
        /*007e*/ 	.short	(.L_21 - .L_20)


	//   ....[0]....
.L_20:
        /*0080*/ 	.word	0x000011a0


	//----- nvinfo : EIATTR_CRS_STACK_SIZE
	.align		4
.L_21:
        /*0084*/ 	.byte	0x04, 0x1e
        /*0086*/ 	.short	(.L_23 - .L_22)
.L_22:
        /*0088*/ 	.word	0x00000000


	//----- nvinfo : EIATTR_CBANK_PARAM_SIZE
	.align		4
.L_23:
        /*008c*/ 	.byte	0x03, 0x19
        /*008e*/ 	.short	0x0020


	//----- nvinfo : EIATTR_PARAM_CBANK
	.align		4
        /*0090*/ 	.byte	0x04, 0x0a
        /*0092*/ 	.short	(.L_25 - .L_24)
	.align		4
.L_24:
        /*0094*/ 	.word	index@(.nv.constant0._Z7stencilPfS_iiii)
        /*0098*/ 	.short	0x0380
        /*009a*/ 	.short	0x0020


	//----- nvinfo : EIATTR_SW_WAR
	.align		4
.L_25:
        /*009c*/ 	.byte	0x04, 0x36
        /*009e*/ 	.short	(.L_27 - .L_26)
.L_26:
        /*00a0*/ 	.word	0x00000008
.L_27:


//--------------------- .nv.callgraph             --------------------------
	.section	.nv.callgraph,"",@"SHT_CUDA_CALLGRAPH"
	.align	4
	.sectionentsize	8
	.align		4
        /*0000*/ 	.word	0x00000000
	.align		4
        /*0004*/ 	.word	0xffffffff
	.align		4
        /*0008*/ 	.word	0x00000000
	.align		4
        /*000c*/ 	.word	0xfffffffe
	.align		4
        /*0010*/ 	.word	0x00000000
	.align		4
        /*0014*/ 	.word	0xfffffffd
	.align		4
        /*0018*/ 	.word	0x00000000
	.align		4
        /*001c*/ 	.word	0xfffffffc


//--------------------- .text._Z7stencilPfS_iiii  --------------------------
	.section	.text._Z7stencilPfS_iiii,"ax",@progbits
	.align	128
        .global         _Z7stencilPfS_iiii
        .type           _Z7stencilPfS_iiii,@function
        .size           _Z7stencilPfS_iiii,(.L_x_8 - _Z7stencilPfS_iiii)
        .other          _Z7stencilPfS_iiii,@"STO_CUDA_ENTRY STV_DEFAULT"
_Z7stencilPfS_iiii:
.text._Z7stencilPfS_iiii:
[----:B------:R-:W-:Y:S08]  /*0000*/  LDC R1, c[0x0][0x37c] ;  /* 0x0000df00ff017b82 */ /* 0x000ff00000000800 */
[----:B------:R-:W0:Y:S01]  /*0010*/  LDC R3, c[0x0][0x39c] ;  /* 0x0000e700ff037b82 */ /* 0x000e220000000800 */
[----:B------:R-:W1:Y:S01]  /*0020*/  S2R R10, SR_TID.Y ;  /* 0x00000000000a7919 */ /* 0x000e620000002200 */
[----:B------:R-:W2:Y:S06]  /*0030*/  S2R R13, SR_TID.X ;  /* 0x00000000000d7919 */ /* 0x000eac0000002100 */
[----:B------:R-:W3:Y:S08]  /*0040*/  LDC R12, c[0x0][0x394] ;  /* 0x0000e500ff0c7b82 */ /* 0x000ef00000000800 */
[----:B------:R-:W4:Y:S01]  /*0050*/  LDC R14, c[0x0][0x390] ;  /* 0x0000e400ff0e7b82 */ /* 0x000f220000000800 */
[----:B0-----:R-:W-:-:S07]  /*0060*/  IABS R7, R3 ;  /* 0x0000000300077213 */ /* 0x001fce0000000000 */
[----:B------:R-:W0:Y:S01]  /*0070*/  LDC R15, c[0x0][0x398] ;  /* 0x0000e600ff0f7b82 */ /* 0x000e220000000800 */
[----:B------:R-:W5:Y:S07]  /*0080*/  I2F.RP R0, R7 ;  /* 0x0000000700007306 */ /* 0x000f6e0000209400 */
[----:B------:R-:W1:Y:S01]  /*0090*/  S2UR UR6, SR_CTAID.Y ;  /* 0x00000000000679c3 */ /* 0x000e620000002600 */
[----:B----4-:R-:W-:-:S07]  /*00a0*/  IABS R6, R14 ;  /* 0x0000000e00067213 */ /* 0x010fce0000000000 */
[----:B------:R-:W2:Y:S01]  /*00b0*/  S2UR UR5, SR_CTAID.X ;  /* 0x00000000000579c3 */ /* 0x000ea20000002500 */
[----:B-----5:R-:W4:Y:S02]  /*00c0*/  MUFU.RCP R0, R0 ;  /* 0x0000000000007308 */ /* 0x020f240000001000 */
[----:B----4-:R-:W-:-:S06]  /*00d0*/  VIADD R4, R0, 0xffffffe ;  /* 0x0ffffffe00047836 */ /* 0x010fcc0000000000 */
[----:B------:R4:W5:Y:S02]  /*00e0*/  F2I.FTZ.U32.TRUNC.NTZ R5, R4 ;  /* 0x0000000400057305 */ /* 0x000964000021f000 */
[----:B----4-:R-:W-:Y:S02]  /*00f0*/  HFMA2 R4, -RZ, RZ, 0, 0 ;  /* 0x00000000ff047431 */ /* 0x010fe400000001ff */
[----:B-----5:R-:W-:-:S04]  /*0100*/  IMAD.MOV R2, RZ, RZ, -R5 ;  /* 0x000000ffff027224 */ /* 0x020fc800078e0a05 */
[----:B------:R-:W-:Y:S01]  /*0110*/  IMAD R9, R2, R7, RZ ;  /* 0x0000000702097224 */ /* 0x000fe200078e02ff */
[----:B---3--:R-:W-:-:S03]  /*0120*/  IABS R2, R12 ;  /* 0x0000000c00027213 */ /* 0x008fc60000000000 */
[----:B------:R-:W-:-:S06]  /*0130*/  IMAD.HI.U32 R5, R5, R9, R4 ;  /* 0x0000000905057227 */ /* 0x000fcc00078e0004 */
[----:B------:R-:W-:-:S04]  /*0140*/  IMAD.HI.U32 R0, R5, R2, RZ ;  /* 0x0000000205007227 */ /* 0x000fc800078e00ff */
[----:B------:R-:W-:-:S04]  /*0150*/  IMAD.HI.U32 R5, R5, R6, RZ ;  /* 0x0000000605057227 */ /* 0x000fc800078e00ff */
[----:B------:R-:W-:Y:S02]  /*0160*/  IMAD.MOV R4, RZ, RZ, -R0 ;  /* 0x000000ffff047224 */ /* 0x000fe400078e0a00 */
[----:B------:R-:W-:Y:S02]  /*0170*/  IMAD.MOV R8, RZ, RZ, -R5 ;  /* 0x000000ffff087224 */ /* 0x000fe400078e0a05 */
[C---:B------:R-:W-:Y:S02]  /*0180*/  IMAD R2, R7.reuse, R4, R2 ;  /* 0x0000000407027224 */ /* 0x040fe400078e0202 */
[C---:B------:R-:W-:Y:S02]  /*0190*/  IMAD R4, R7.reuse, R8, R6 ;  /* 0x0000000807047224 */ /* 0x040fe400078e0206 */
[----:B------:R-:W2:Y:S01]  /*01a0*/  LDC R6, c[0x0][0x360] ;  /* 0x0000d800ff067b82 */ /* 0x000ea20000000800 */
[C---:B------:R-:W-:Y:S01]  /*01b0*/  ISETP.GT.U32.AND P4, PT, R7.reuse, R2, PT ;  /* 0x000000020700720c */ /* 0x040fe20003f84070 */
[----:B------:R-:W1:Y:S01]  /*01c0*/  LDCU UR4, c[0x0][0x364] ;  /* 0x00006c80ff0477ac */ /* 0x000e620008000800 */
[----:B------:R-:W-:-:S05]  /*01d0*/  ISETP.GT.U32.AND P5, PT, R7, R4, PT ;  /* 0x000000040700720c */ /* 0x000fca0003fa4070 */
[----:B------:R-:W3:Y:S06]  /*01e0*/  LDC.64 R8, c[0x0][0x380] ;  /* 0x0000e000ff087b82 */ /* 0x000eec0000000a00 */
[-C--:B------:R-:W-:Y:S01]  /*01f0*/  @!P4 IADD3 R2, PT, PT, R2, -R7.reuse, RZ ;  /* 0x800000070202c210 */ /* 0x080fe20007ffe0ff */
[----:B------:R-:W-:Y:S01]  /*0200*/  @!P4 VIADD R0, R0, 0x1 ;  /* 0x000000010000c836 */ /* 0x000fe20000000000 */
[----:B------:R-:W-:Y:S01]  /*0210*/  @!P5 IADD3 R5, PT, PT, R5, 0x1, RZ ;  /* 0x000000010505d810 */ /* 0x000fe20007ffe0ff */
[----:B------:R-:W-:Y:S01]  /*0220*/  @!P5 IMAD.IADD R4, R4, 0x1, -R7 ;  /* 0x000000010404d824 */ /* 0x000fe200078e0a07 */
[----:B------:R-:W-:-:S02]  /*0230*/  ISETP.GE.U32.AND P2, PT, R2, R7, PT ;  /* 0x000000070200720c */ /* 0x000fc40003f46070 */
[----:B------:R-:W-:Y:S01]  /*0240*/  LOP3.LUT R2, R12, R3, RZ, 0x3c, !PT ;  /* 0x000000030c027212 */ /* 0x000fe200078e3cff */
[----:B-1----:R-:W-:Y:S01]  /*0250*/  UIMAD UR4, UR6, UR4, URZ ;  /* 0x00000004060472a4 */ /* 0x002fe2000f8e02ff */
[----:B------:R-:W-:Y:S02]  /*0260*/  ISETP.GE.U32.AND P3, PT, R4, R7, PT ;  /* 0x000000070400720c */ /* 0x000fe40003f66070 */
[----:B------:R-:W-:Y:S01]  /*0270*/  LOP3.LUT R4, R14, R3, RZ, 0x3c, !PT ;  /* 0x000000030e047212 */ /* 0x000fe200078e3cff */
[----:B--2---:R-:W-:Y:S01]  /*0280*/  IMAD R17, R6, UR5, R13 ;  /* 0x0000000506117c24 */ /* 0x004fe2000f8e020d */
[----:B------:R-:W-:Y:S01]  /*0290*/  ISETP.GE.AND P0, PT, R2, RZ, PT ;  /* 0x000000ff0200720c */ /* 0x000fe20003f06270 */
[----:B------:R-:W-:Y:S01]  /*02a0*/  VIADD R16, R10, UR4 ;  /* 0x000000040a107c36 */ /* 0x000fe20008000000 */
[----:B------:R-:W-:Y:S02]  /*02b0*/  ISETP.GE.AND P1, PT, R4, RZ, PT ;  /* 0x000000ff0400720c */ /* 0x000fe40003f26270 */
[----:B0-----:R-:W-:Y:S01]  /*02c0*/  LOP3.LUT R2, RZ, R15, RZ, 0x33, !PT ;  /* 0x0000000fff027212 */ /* 0x001fe200078e33ff */
[----:B------:R-:W-:Y:S01]  /*02d0*/  @P2 VIADD R0, R0, 0x1 ;  /* 0x0000000100002836 */ /* 0x000fe20000000000 */
[----:B------:R-:W-:Y:S01]  /*02e0*/  ISETP.NE.AND P2, PT, R3, RZ, PT ;  /* 0x000000ff0300720c */ /* 0x000fe20003f45270 */
[----:B------:R-:W-:Y:S01]  /*02f0*/  IMAD R11, R16, R12, R17 ;  /* 0x0000000c100b7224 */ /* 0x000fe200078e0211 */
[----:B------:R-:W-:Y:S01]  /*0300*/  IADD3 R2, PT, PT, R2, R3, RZ ;  /* 0x0000000302027210 */ /* 0x000fe20007ffe0ff */
[----:B------:R-:W-:-:S02]  /*0310*/  @P3 VIADD R5, R5, 0x1 ;  /* 0x0000000105053836 */ /* 0x000fc40000000000 */
[----:B---3--:R-:W-:Y:S01]  /*0320*/  IMAD.WIDE R18, R11, 0x4, R8 ;  /* 0x000000040b127825 */ /* 0x008fe200078e0208 */
[CC--:B------:R-:W-:Y:S02]  /*0330*/  ISETP.GT.U32.AND P3, PT, R10.reuse, R2.reuse, PT ;  /* 0x000000020a00720c */ /* 0x0c0fe40003f64070 */
[----:B------:R-:W-:Y:S01]  /*0340*/  MOV R4, R5 ;  /* 0x0000000500047202 */ /* 0x000fe20000000f00 */
[----:B------:R-:W-:Y:S01]  /*0350*/  @!P0 IMAD.MOV R0, RZ, RZ, -R0 ;  /* 0x000000ffff008224 */ /* 0x000fe200078e0a00 */
[----:B------:R-:W-:Y:S02]  /*0360*/  LOP3.LUT R5, RZ, R3, RZ, 0x33, !PT ;  /* 0x00000003ff057212 */ /* 0x000fe400078e33ff */
[----:B------:R-:W-:Y:S01]  /*0370*/  ISETP.GT.U32.AND P0, PT, R13, R2, PT ;  /* 0x000000020d00720c */ /* 0x000fe20003f04070 */
[----:B------:R-:W-:Y:S01]  /*0380*/  @!P1 IMAD.MOV R4, RZ, RZ, -R4 ;  /* 0x000000ffff049224 */ /* 0x000fe200078e0a04 */
[----:B------:R-:W-:Y:S02]  /*0390*/  ISETP.GE.U32.AND P1, PT, R10, R15, PT ;  /* 0x0000000f0a00720c */ /* 0x000fe40003f26070 */
[----:B------:R-:W-:-:S02]  /*03a0*/  SEL R0, R5, R0, !P2 ;  /* 0x0000000005007207 */ /* 0x000fc40005000000 */
[----:B------:R-:W-:Y:S02]  /*03b0*/  SEL R4, R5, R4, !P2 ;  /* 0x0000000405047207 */ /* 0x000fe40005000000 */
[----:B------:R-:W-:Y:S02]  /*03c0*/  ISETP.GE.U32.AND P2, PT, R13, R15, PT ;  /* 0x0000000f0d00720c */ /* 0x000fe40003f46070 */
[----:B------:R-:W-:Y:S01]  /*03d0*/  ISETP.EQ.OR P1, PT, RZ, UR6, P1 ;  /* 0x00000006ff007c0c */ /* 0x000fe20008f22670 */
[----:B------:R-:W-:Y:S01]  /*03e0*/  VIADD R4, R4, 0xffffffff ;  /* 0xffffffff04047836 */ /* 0x000fe20000000000 */
[----:B------:R-:W-:Y:S02]  /*03f0*/  ISETP.EQ.OR P2, PT, RZ, UR5, P2 ;  /* 0x00000005ff007c0c */ /* 0x000fe40009742670 */
[----:B------:R-:W-:Y:S02]  /*0400*/  IADD3 R0, PT, PT, R0, -0x1, RZ ;  /* 0xffffffff00007810 */ /* 0x000fe40007ffe0ff */
[----:B------:R-:W-:Y:S01]  /*0410*/  ISETP.LE.U32.OR P3, PT, R4, UR6, !P3 ;  /* 0x0000000604007c0c */ /* 0x000fe2000df63470 */
[----:B------:R-:W0:Y:S01]  /*0420*/  LDCU.64 UR6, c[0x0][0x358] ;  /* 0x00006b00ff0677ac */ /* 0x000e220008000a00 */
[----:B------:R-:W-:Y:S01]  /*0430*/  ISETP.LE.U32.OR P0, PT, R0, UR5, !P0 ;  /* 0x0000000500007c0c */ /* 0x000fe2000c703470 */
[----:B------:R-:W-:-:S04]  /*0440*/  IMAD.IADD R0, R10, 0x1, R15 ;  /* 0x000000010a007824 */ /* 0x000fc800078e020f */
[----:B------:R-:W-:Y:S02]  /*0450*/  @!P1 IMAD.IADD R2, R16, 0x1, -R15 ;  /* 0x0000000110029824 */ /* 0x000fe400078e0a0f */
[----:B------:R-:W-:Y:S02]  /*0460*/  @!P2 IADD3 R3, PT, PT, R11, -R15, RZ ;  /* 0x8000000f0b03a210 */ /* 0x000fe40007ffe0ff */
[----:B------:R-:W-:Y:S02]  /*0470*/  @!P1 IMAD R5, R2, R12, R17 ;  /* 0x0000000c02059224 */ /* 0x000fe400078e0211 */
[----:B------:R-:W-:Y:S02]  /*0480*/  @!P3 VIADD R4, R0, UR4 ;  /* 0x000000040004bc36 */ /* 0x000fe40008000000 */
[----:B------:R-:W-:-:S04]  /*0490*/  @!P2 IMAD.WIDE R2, R3, 0x4, R8 ;  /* 0x000000040302a825 */ /* 0x000fc800078e0208 */
[----:B------:R-:W-:Y:S02]  /*04a0*/  @!P3 IMAD R21, R4, R12, R17 ;  /* 0x0000000c0415b224 */ /* 0x000fe400078e0211 */
[----:B------:R-:W-:Y:S01]  /*04b0*/  @!P1 IMAD.WIDE R4, R5, 0x4, R8 ;  /* 0x0000000405049825 */ /* 0x000fe200078e0208 */
[----:B0-----:R-:W2:Y:S03]  /*04c0*/  @!P2 LDG.E R3, desc[UR6][R2.64] ;  /* 0x000000060203a981 */ /* 0x001ea6000c1e1900 */
[----:B------:R-:W-:Y:S02]  /*04d0*/  @!P0 IMAD.WIDE R6, R15, 0x4, R18 ;  /* 0x000000040f068825 */ /* 0x000fe400078e0212 */
[----:B------:R0:W3:Y:S02]  /*04e0*/  LDG.E R18, desc[UR6][R18.64] ;  /* 0x0000000612127981 */ /* 0x0000e4000c1e1900 */
[----:B------:R-:W-:-:S02]  /*04f0*/  @!P3 IMAD.WIDE R8, R21, 0x4, R8 ;  /* 0x000000041508b825 */ /* 0x000fc400078e0208 */
[----:B------:R1:W4:Y:S04]  /*0500*/  @!P1 LDG.E R4, desc[UR6][R4.64] ;  /* 0x0000000604049981 */ /* 0x000328000c1e1900 */
[----:B------:R5:W4:Y:S04]  /*0510*/  @!P0 LDG.E R7, desc[UR6][R6.64] ;  /* 0x0000000606078981 */ /* 0x000b28000c1e1900 */
[----:B------:R5:W4:Y:S01]  /*0520*/  @!P3 LDG.E R9, desc[UR6][R8.64] ;  /* 0x000000060809b981 */ /* 0x000b22000c1e1900 */
[----:B------:R-:W1:Y:S01]  /*0530*/  S2R R20, SR_CgaCtaId ;  /* 0x0000000000147919 */ /* 0x000e620000008800 */
[----:B------:R-:W-:Y:S01]  /*0540*/  MOV R21, 0x400 ;  /* 0x0000040000157802 */ /* 0x000fe20000000f00 */
[----:B------:R-:W-:-:S05]  /*0550*/  IMAD.IADD R22, R13, 0x1, R15 ;  /* 0x000000010d167824 */ /* 0x000fca00078e020f */
[----:B0-----:R-:W-:Y:S01]  /*0560*/  SHF.L.U32 R19, R22, 0x2, RZ ;  /* 0x0000000216137819 */ /* 0x001fe200000006ff */
[----:B------:R-:W-:Y:S01]  /*0570*/  IMAD.IADD R12, R12, 0x1, -R15 ;  /* 0x000000010c0c7824 */ /* 0x000fe200078e0a0f */
[----:B-1----:R-:W-:-:S05]  /*0580*/  LEA R21, R20, R21, 0x18 ;  /* 0x0000001514157211 */ /* 0x002fca00078ec0ff */
[--C-:B------:R-:W-:Y:S02]  /*0590*/  IMAD R20, R0, 0x58, R21.reuse ;  /* 0x0000005800147824 */ /* 0x100fe400078e0215 */
[----:B------:R-:W-:Y:S02]  /*05a0*/  @!P1 IMAD R22, R10, 0x58, R21 ;  /* 0x000000580a169824 */ /* 0x000fe400078e0215 */
[----:B------:R-:W-:Y:S02]  /*05b0*/  IMAD.IADD R2, R20, 0x1, R19 ;  /* 0x0000000114027824 */ /* 0x000fe400078e0213 */
[--C-:B------:R-:W-:Y:S01]  /*05c0*/  @!P3 IMAD R23, R15, 0x58, R20.reuse ;  /* 0x000000580f17b824 */ /* 0x100fe200078e0214 */
[----:B------:R-:W-:Y:S01]  /*05d0*/  @!P1 IADD3 R5, PT, PT, R19, R22, RZ ;  /* 0x0000001613059210 */ /* 0x000fe20007ffe0ff */
[----:B-----5:R-:W-:Y:S02]  /*05e0*/  @!P2 IMAD R6, R13, 0x4, R20 ;  /* 0x000000040d06a824 */ /* 0x020fe400078e0214 */
[----:B------:R-:W-:-:S02]  /*05f0*/  @!P0 IMAD R8, R15, 0x4, R2 ;  /* 0x000000040f088824 */ /* 0x000fc400078e0202 */
[----:B------:R-:W-:Y:S01]  /*0600*/  @!P3 IMAD R22, R0, 0x4, R23 ;  /* 0x000000040016b824 */ /* 0x000fe200078e0217 */
[----:B------:R-:W-:Y:S01]  /*0610*/  IADD3 R23, PT, PT, -R15, R14, RZ ;  /* 0x0000000e0f177210 */ /* 0x000fe20007ffe1ff */
[----:B------:R-:W-:Y:S01]  /*0620*/  BSSY.RECONVERGENT B0, `(.L_x_0) ;  /* 0x00000b4000007945 */ /* 0x000fe20003800200 */
[----:B---3--:R0:W-:Y:S04]  /*0630*/  STS [R2], R18 ;  /* 0x0000001202007388 */ /* 0x0081e80000000800 */
[----:B--2---:R0:W-:Y:S04]  /*0640*/  @!P2 STS [R6], R3 ;  /* 0x000000030600a388 */ /* 0x0041e80000000800 */
[----:B----4-:R0:W-:Y:S04]  /*0650*/  @!P1 STS [R5], R4 ;  /* 0x0000000405009388 */ /* 0x0101e80000000800 */
[----:B------:R0:W-:Y:S01]  /*0660*/  @!P0 STS [R8], R7 ;  /* 0x0000000708008388 */ /* 0x0001e20000000800 */
[----:B------:R-:W-:-:S02]  /*0670*/  ISETP.GE.AND P0, PT, R16, R23, PT ;  /* 0x000000171000720c */ /* 0x000fc40003f06270 */
[C---:B------:R-:W-:Y:S02]  /*0680*/  VIMNMX R16, PT, PT, R17.reuse, R16, PT ;  /* 0x0000001011107248 */ /* 0x040fe40003fe0100 */
[----:B------:R-:W-:-:S04]  /*0690*/  ISETP.GE.OR P0, PT, R17, R12, P0 ;  /* 0x0000000c1100720c */ /* 0x000fc80000706670 */
[----:B------:R-:W-:Y:S01]  /*06a0*/  ISETP.LT.OR P0, PT, R16, R15, P0 ;  /* 0x0000000f1000720c */ /* 0x000fe20000701670 */
[----:B------:R0:W-:Y:S01]  /*06b0*/  @!P3 STS [R22], R9 ;  /* 0x000000091600b388 */ /* 0x0001e20000000800 */
[----:B------:R-:W-:Y:S01]  /*06c0*/  IMAD.MOV.U32 R17, RZ, RZ, RZ ;  /* 0x000000ffff117224 */ /* 0x000fe200078e00ff */
[----:B------:R-:W-:Y:S10]  /*06d0*/  BAR.SYNC.DEFER_BLOCKING 0x0 ;  /* 0x0000000000007b1d */ /* 0x000ff40000010000 */
[----:B0-----:R-:W-:Y:S05]  /*06e0*/  @P0 BRA `(.L_x_1) ;  /* 0x00000008009c0947 */ /* 0x001fea0003800000 */
[----:B------:R-:W-:Y:S02]  /*06f0*/  ISETP.GE.AND P0, PT, R15, RZ, PT ;  /* 0x000000ff0f00720c */ /* 0x000fe40003f06270 */
[----:B------:R-:W-:-:S11]  /*0700*/  MOV R3, RZ ;  /* 0x000000ff00037202 */ /* 0x000fd60000000f00 */
[----:B------:R-:W-:Y:S05]  /*0710*/  @!P0 BRA `(.L_x_2) ;  /* 0x0000000800808947 */ /* 0x000fea0003800000 */
[C---:B------:R-:W-:Y:S01]  /*0720*/  ISETP.GE.U32.AND P0, PT, R15.reuse, 0x4, PT ;  /* 0x000000040f00780c */ /* 0x040fe20003f06070 */
[C---:B------:R-:W-:Y:S01]  /*0730*/  IMAD.SHL.U32 R5, R15.reuse, 0x2, RZ ;  /* 0x000000020f057824 */ /* 0x040fe200078e00ff */
[----:B------:R-:W-:Y:S01]  /*0740*/  LOP3.LUT R4, R15, 0x1, RZ, 0xc0, !PT ;  /* 0x000000010f047812 */ /* 0x000fe200078ec0ff */
[----:B------:R-:W-:-:S03]  /*0750*/  IMAD.MOV.U32 R6, RZ, RZ, RZ ;  /* 0x000000ffff067224 */ /* 0x000fc600078e00ff */
[----:B------:R-:W-:Y:S02]  /*0760*/  LOP3.LUT R3, R5, 0x6, RZ, 0xc0, !PT ;  /* 0x0000000605037812 */ /* 0x000fe400078ec0ff */
[----:B------:R-:W-:Y:S02]  /*0770*/  ISETP.NE.U32.AND P2, PT, R4, 0x1, PT ;  /* 0x000000010400780c */ /* 0x000fe40003f45070 */
[----:B------:R-:W-:Y:S01]  /*0780*/  ISETP.GE.U32.AND P1, PT, R3, 0x3, PT ;  /* 0x000000030300780c */ /* 0x000fe20003f26070 */
[----:B------:R-:W-:Y:S01]  /*0790*/  IMAD.MOV.U32 R3, RZ, RZ, RZ ;  /* 0x000000ffff037224 */ /* 0x000fe200078e00ff */
[----:B------:R-:W-:Y:S01]  /*07a0*/  IADD3 R4, PT, PT, R21, R19, RZ ;  /* 0x0000001315047210 */ /* 0x000fe20007ffe0ff */
[----:B------:R-:W-:Y:S10]  /*07b0*/  @!P0 BRA `(.L_x_3) ;  /* 0x0000000400348947 */ /* 0x000ff40003800000 */
[----:B------:R-:W-:Y:S01]  /*07c0*/  IMAD R6, R0, 0x16, R13 ;  /* 0x0000001600067824 */ /* 0x000fe200078e020d */
[----:B------:R-:W-:Y:S01]  /*07d0*/  LOP3.LUT R3, R5, 0x7ffffff8, RZ, 0xc0, !PT ;  /* 0x7ffffff805037812 */ /* 0x000fe200078ec0ff */
[----:B------:R-:W-:Y:S02]  /*07e0*/  IMAD R0, R10, 0x58, R19 ;  /* 0x000000580a007824 */ /* 0x000fe400078e0213 */
[--C-:B------:R-:W-:Y:S02]  /*07f0*/  IMAD.U32 R5, R6, 0x4, R21.reuse ;  /* 0x0000000406057824 */ /* 0x100fe400078e0015 */
[----:B------:R-:W-:Y:S01]  /*0800*/  HFMA2 R6, -RZ, RZ, 0, 0 ;  /* 0x00000000ff067431 */ /* 0x000fe200000001ff */
[----:B------:R-:W-:Y:S01]  /*0810*/  IADD3 R21, PT, PT, R0, 0x160, R21 ;  /* 0x0000016000157810 */ /* 0x000fe20007ffe015 */
[----:B------:R-:W-:Y:S01]  /*0820*/  IMAD.MOV R0, RZ, RZ, -R3 ;  /* 0x000000ffff007224 */ /* 0x000fe200078e0a03 */
[----:B------:R-:W-:-:S07]  /*0830*/  IADD3 R5, PT, PT, R5, 0x10, RZ ;  /* 0x0000001005057810 */ /* 0x000fce0007ffe0ff */
.L_x_4:
[----:B0-----:R-:W0:Y:S01]  /*0840*/  LDS R7, [R21+-0x160] ;  /* 0xfffea00015077984 */ /* 0x001e220000000800 */
[----:B------:R-:W-:Y:S01]  /*0850*/  I2FP.F32.S32 R6, R6 ;  /* 0x0000000600067245 */ /* 0x000fe20000201400 */
[----:B------:R-:W-:Y:S02]  /*0860*/  VIADD R0, R0, 0x8 ;  /* 0x0000000800007836 */ /* 0x000fe40000000000 */
[----:B------:R-:W1:Y:S03]  /*0870*/  LDS R8, [R5+-0x10] ;  /* 0xfffff00005087984 */ /* 0x000e660000000800 */
[----:B------:R-:W-:Y:S01]  /*0880*/  ISETP.NE.AND P0, PT, R0, RZ, PT ;  /* 0x000000ff0000720c */ /* 0x000fe20003f05270 */
[----:B------:R-:W2:Y:S04]  /*0890*/  LDS R9, [R21+-0x108] ;  /* 0xfffef80015097984 */ /* 0x000ea80000000800 */
[----:B------:R-:W3:Y:S04]  /*08a0*/  LDS R12, [R5+-0xc] ;  /* 0xfffff400050c7984 */ /* 0x000ee80000000800 */
[----:B------:R-:W4:Y:S01]  /*08b0*/  LDS R14, [R21+-0xb0] ;  /* 0xffff5000150e7984 */ /* 0x000f220000000800 */
[----:B0-----:R-:W-:-:S06]  /*08c0*/  FADD R6, R7, R6 ;  /* 0x0000000607067221 */ /* 0x001fcc0000000000 */
[----:B------:R-:W0:Y:S02]  /*08d0*/  F2I.TRUNC.NTZ R6, R6 ;  /* 0x0000000600067305 */ /* 0x000e24000020f100 */
[----:B0-----:R-:W-:Y:S02]  /*08e0*/  I2FP.F32.S32 R7, R6 ;  /* 0x0000000600077245 */ /* 0x001fe40000201400 */
[----:B------:R-:W0:Y:S03]  /*08f0*/  LDS R6, [R5+-0x8] ;  /* 0xfffff80005067984 */ /* 0x000e260000000800 */
[----:B-1----:R-:W-:-:S06]  /*0900*/  FADD R7, R8, R7 ;  /* 0x0000000708077221 */ /* 0x002fcc0000000000 */
[----:B------:R-:W1:Y:S02]  /*0910*/  F2I.TRUNC.NTZ R7, R7 ;  /* 0x0000000700077305 */ /* 0x000e64000020f100 */
[----:B-1----:R-:W-:-:S05]  /*0920*/  I2FP.F32.S32 R8, R7 ;  /* 0x0000000700087245 */ /* 0x002fca0000201400 */
[----:B--2---:R-:W-:-:S06]  /*0930*/  FADD R8, R9, R8 ;  /* 0x0000000809087221 */ /* 0x004fcc0000000000 */
[----:B------:R-:W1:Y:S02]  /*0940*/  F2I.TRUNC.NTZ R8, R8 ;  /* 0x0000000800087305 */ /* 0x000e64000020f100 */
[----:B-1----:R-:W-:Y:S02]  /*0950*/  I2FP.F32.S32 R9, R8 ;  /* 0x0000000800097245 */ /* 0x002fe40000201400 */
[----:B------:R-:W-:Y:S03]  /*0960*/  LDS R8, [R5+-0x4] ;  /* 0xfffffc0005087984 */ /* 0x000fe60000000800 */
[----:B---3--:R-:W-:Y:S02]  /*0970*/  FADD R9, R12, R9 ;  /* 0x000000090c097221 */ /* 0x008fe40000000000 */
[----:B------:R-:W1:Y:S04]  /*0980*/  LDS R12, [R21+-0x58] ;  /* 0xffffa800150c7984 */ /* 0x000e680000000800 */
[----:B------:R-:W2:Y:S02]  /*0990*/  F2I.TRUNC.NTZ R9, R9 ;  /* 0x0000000900097305 */ /* 0x000ea4000020f100 */
[----:B--2---:R-:W-:-:S05]  /*09a0*/  I2FP.F32.S32 R15, R9 ;  /* 0x00000009000f7245 */ /* 0x004fca0000201400 */
[----:B----4-:R-:W-:-:S06]  /*09b0*/  FADD R14, R14, R15 ;  /* 0x0000000f0e0e7221 */ /* 0x010fcc0000000000 */
[----:B------:R-:W2:Y:S02]  /*09c0*/  F2I.TRUNC.NTZ R14, R14 ;  /* 0x0000000e000e7305 */ /* 0x000ea4000020f100 */
[----:B--2---:R-:W-:Y:S02]  /*09d0*/  I2FP.F32.S32 R7, R14 ;  /* 0x0000000e00077245 */ /* 0x004fe40000201400 */
[----:B------:R-:W-:Y:S03]  /*09e0*/  LDS R14, [R5] ;  /* 0x00000000050e7984 */ /* 0x000fe60000000800 */
[----:B0-----:R-:W-:-:S06]  /*09f0*/  FADD R6, R6, R7 ;  /* 0x0000000706067221 */ /* 0x001fcc0000000000 */
[----:B------:R-:W0:Y:S02]  /*0a00*/  F2I.TRUNC.NTZ R6, R6 ;  /* 0x0000000600067305 */ /* 0x000e24000020f100 */
[----:B0-----:R-:W-:Y:S02]  /*0a10*/  I2FP.F32.S32 R7, R6 ;  /* 0x0000000600077245 */ /* 0x001fe40000201400 */
[----:B------:R-:W-:Y:S03]  /*0a20*/  LDS R6, [R21+0x58] ;  /* 0x0000580015067984 */ /* 0x000fe60000000800 */
[----:B-1----:R-:W-:Y:S02]  /*0a30*/  FADD R7, R12, R7 ;  /* 0x000000070c077221 */ /* 0x002fe40000000000 */
[----:B------:R-:W0:Y:S04]  /*0a40*/  LDS R12, [R21] ;  /* 0x00000000150c7984 */ /* 0x000e280000000800 */
[----:B------:R-:W1:Y:S02]  /*0a50*/  F2I.TRUNC.NTZ R7, R7 ;  /* 0x0000000700077305 */ /* 0x000e64000020f100 */
[----:B-1----:R-:W-:-:S05]  /*0a60*/  I2FP.F32.S32 R9, R7 ;  /* 0x0000000700097245 */ /* 0x002fca0000201400 */
[----:B------:R-:W-:-:S06]  /*0a70*/  FADD R8, R8, R9 ;  /* 0x0000000908087221 */ /* 0x000fcc0000000000 */
[----:B------:R-:W1:Y:S02]  /*0a80*/  F2I.TRUNC.NTZ R8, R8 ;  /* 0x0000000800087305 */ /* 0x000e64000020f100 */
[----:B-1----:R-:W-:Y:S02]  /*0a90*/  I2FP.F32.S32 R9, R8 ;  /* 0x0000000800097245 */ /* 0x002fe40000201400 */
[----:B------:R-:W-:Y:S03]  /*0aa0*/  LDS R8, [R21+0xb0] ;  /* 0x0000b00015087984 */ /* 0x000fe60000000800 */
[----:B0-----:R-:W-:Y:S02]  /*0ab0*/  FADD R9, R12, R9 ;  /* 0x000000090c097221 */ /* 0x001fe40000000000 */
[----:B------:R-:W0:Y:S04]  /*0ac0*/  LDS R12, [R5+0x4] ;  /* 0x00000400050c7984 */ /* 0x000e280000000800 */
[----:B------:R-:W1:Y:S02]  /*0ad0*/  F2I.TRUNC.NTZ R9, R9 ;  /* 0x0000000900097305 */ /* 0x000e64000020f100 */
[----:B-1----:R-:W-:-:S05]  /*0ae0*/  I2FP.F32.S32 R15, R9 ;  /* 0x00000009000f7245 */ /* 0x002fca0000201400 */
[----:B------:R-:W-:-:S06]  /*0af0*/  FADD R14, R14, R15 ;  /* 0x0000000f0e0e7221 */ /* 0x000fcc0000000000 */
[----:B------:R-:W1:Y:S02]  /*0b00*/  F2I.TRUNC.NTZ R14, R14 ;  /* 0x0000000e000e7305 */ /* 0x000e64000020f100 */
[----:B-1----:R-:W-:Y:S02]  /*0b10*/  I2FP.F32.S32 R7, R14 ;  /* 0x0000000e00077245 */ /* 0x002fe40000201400 */
[----:B------:R1:W-:Y:S03]  /*0b20*/  LDS R14, [R21+0x108] ;  /* 0x00010800150e7984 */ /* 0x0003e60000000800 */
[----:B------:R-:W-:Y:S01]  /*0b30*/  FADD R6, R6, R7 ;  /* 0x0000000706067221 */ /* 0x000fe20000000000 */
[----:B-1----:R-:W-:-:S05]  /*0b40*/  IADD3 R21, PT, PT, R21, 0x2c0, RZ ;  /* 0x000002c015157810 */ /* 0x002fca0007ffe0ff */
[----:B------:R-:W1:Y:S02]  /*0b50*/  F2I.TRUNC.NTZ R6, R6 ;  /* 0x0000000600067305 */ /* 0x000e64000020f100 */
[----:B-1----:R-:W-:Y:S02]  /*0b60*/  I2FP.F32.S32 R7, R6 ;  /* 0x0000000600077245 */ /* 0x002fe40000201400 */
[----:B------:R-:W-:Y:S03]  /*0b70*/  LDS R6, [R5+0xc] ;  /* 0x00000c0005067984 */ /* 0x000fe60000000800 */
[----:B0-----:R-:W-:Y:S02]  /*0b80*/  FADD R7, R12, R7 ;  /* 0x000000070c077221 */ /* 0x001fe40000000000 */
[----:B------:R0:W1:Y:S04]  /*0b90*/  LDS R12, [R5+0x8] ;  /* 0x00000800050c7984 */ /* 0x0000680000000800 */
[----:B------:R-:W2:Y:S01]  /*0ba0*/  F2I.TRUNC.NTZ R7, R7 ;  /* 0x0000000700077305 */ /* 0x000ea2000020f100 */
[----:B0-----:R-:W-:Y:S01]  /*0bb0*/  VIADD R5, R5, 0x20 ;  /* 0x0000002005057836 */ /* 0x001fe20000000000 */
[----:B--2---:R-:W-:-:S05]  /*0bc0*/  I2FP.F32.S32 R9, R7 ;  /* 0x0000000700097245 */ /* 0x004fca0000201400 */
[----:B------:R-:W-:-:S06]  /*0bd0*/  FADD R8, R8, R9 ;  /* 0x0000000908087221 */ /* 0x000fcc0000000000 */
[----:B------:R-:W0:Y:S02]  /*0be0*/  F2I.TRUNC.NTZ R8, R8 ;  /* 0x0000000800087305 */ /* 0x000e24000020f100 */
[----:B0-----:R-:W-:-:S05]  /*0bf0*/  I2FP.F32.S32 R9, R8 ;  /* 0x0000000800097245 */ /* 0x001fca0000201400 */
[----:B-1----:R-:W-:-:S06]  /*0c00*/  FADD R9, R12, R9 ;  /* 0x000000090c097221 */ /* 0x002fcc0000000000 */
[----:B------:R-:W0:Y:S02]  /*0c10*/  F2I.TRUNC.NTZ R9, R9 ;  /* 0x0000000900097305 */ /* 0x000e24000020f100 */
[----:B0-----:R-:W-:-:S05]  /*0c20*/  I2FP.F32.S32 R15, R9 ;  /* 0x00000009000f7245 */ /* 0x001fca0000201400 */
[----:B------:R-:W-:-:S06]  /*0c30*/  FADD R14, R14, R15 ;  /* 0x0000000f0e0e7221 */ /* 0x000fcc0000000000 */
[----:B------:R-:W0:Y:S02]  /*0c40*/  F2I.TRUNC.NTZ R14, R14 ;  /* 0x0000000e000e7305 */ /* 0x000e24000020f100 */
[----:B0-----:R-:W-:-:S05]  /*0c50*/  I2FP.F32.S32 R7, R14 ;  /* 0x0000000e00077245 */ /* 0x001fca0000201400 */
[----:B------:R-:W-:-:S06]  /*0c60*/  FADD R6, R6, R7 ;  /* 0x0000000706067221 */ /* 0x000fcc0000000000 */
[----:B------:R-:W0:Y:S01]  /*0c70*/  F2I.TRUNC.NTZ R6, R6 ;  /* 0x0000000600067305 */ /* 0x000e22000020f100 */
[----:B------:R-:W-:Y:S05]  /*0c80*/  @P0 BRA `(.L_x_4) ;  /* 0xfffffff800ec0947 */ /* 0x000fea000383ffff */
.L_x_3:
[----:B------:R-:W-:Y:S05]  /*0c90*/  @!P1 BRA `(.L_x_5) ;  /* 0x0000000000949947 */ /* 0x000fea0003800000 */
[----:B------:R-:W-:Y:S02]  /*0ca0*/  IADD3 R5, PT, PT, R3, R10, RZ ;  /* 0x0000000a03057210 */ /* 0x000fe40007ffe0ff */
[----:B0-----:R-:W-:-:S03]  /*0cb0*/  I2FP.F32.S32 R6, R6 ;  /* 0x0000000600067245 */ /* 0x001fc60000201400 */
[----:B------:R-:W-:Y:S02]  /*0cc0*/  IMAD R0, R5, 0x58, R4 ;  /* 0x0000005805007824 */ /* 0x000fe400078e0204 */
[C---:B------:R-:W-:Y:S02]  /*0cd0*/  IMAD.IADD R5, R3.reuse, 0x1, R13 ;  /* 0x0000000103057824 */ /* 0x040fe400078e020d */
[----:B------:R-:W-:Y:S01]  /*0ce0*/  VIADD R3, R3, 0x4 ;  /* 0x0000000403037836 */ /* 0x000fe20000000000 */
[----:B------:R-:W0:Y:S02]  /*0cf0*/  LDS R7, [R0] ;  /* 0x0000000000077984 */ /* 0x000e240000000800 */
[----:B------:R-:W-:Y:S02]  /*0d00*/  LEA R5, R5, R20, 0x2 ;  /* 0x0000001405057211 */ /* 0x000fe400078e10ff */
[----:B------:R-:W-:Y:S04]  /*0d10*/  LDS R9, [R0+0x58] ;  /* 0x0000580000097984 */ /* 0x000fe80000000800 */
[----:B------:R-:W1:Y:S04]  /*0d20*/  LDS R8, [R5] ;  /* 0x0000000005087984 */ /* 0x000e680000000800 */
[----:B------:R-:W2:Y:S04]  /*0d30*/  LDS R12, [R5+0x4] ;  /* 0x00000400050c7984 */ /* 0x000ea80000000800 */
[----:B------:R-:W3:Y:S01]  /*0d40*/  LDS R14, [R0+0xb0] ;  /* 0x0000b000000e7984 */ /* 0x000ee20000000800 */
[----:B0-----:R-:W-:-:S06]  /*0d50*/  FADD R6, R7, R6 ;  /* 0x0000000607067221 */ /* 0x001fcc0000000000 */
[----:B------:R-:W0:Y:S02]  /*0d60*/  F2I.TRUNC.NTZ R6, R6 ;  /* 0x0000000600067305 */ /* 0x000e24000020f100 */
[----:B0-----:R-:W-:Y:S02]  /*0d70*/  I2FP.F32.S32 R7, R6 ;  /* 0x0000000600077245 */ /* 0x001fe40000201400 */
[----:B------:R-:W0:Y:S03]  /*0d80*/  LDS R6, [R5+0x8] ;  /* 0x0000080005067984 */ /* 0x000e260000000800 */
[----:B-1----:R-:W-:-:S06]  /*0d90*/  FADD R7, R8, R7 ;  /* 0x0000000708077221 */ /* 0x002fcc0000000000 */
[----:B------:R-:W1:Y:S02]  /*0da0*/  F2I.TRUNC.NTZ R7, R7 ;  /* 0x0000000700077305 */ /* 0x000e64000020f100 */
[----:B-1----:R-:W-:-:S05]  /*0db0*/  I2FP.F32.S32 R8, R7 ;  /* 0x0000000700087245 */ /* 0x002fca0000201400 */
[----:B------:R-:W-:-:S06]  /*0dc0*/  FADD R8, R9, R8 ;  /* 0x0000000809087221 */ /* 0x000fcc0000000000 */
[----:B------:R-:W1:Y:S02]  /*0dd0*/  F2I.TRUNC.NTZ R8, R8 ;  /* 0x0000000800087305 */ /* 0x000e64000020f100 */
[----:B-1----:R-:W-:-:S05]  /*0de0*/  I2FP.F32.S32 R9, R8 ;  /* 0x0000000800097245 */ /* 0x002fca0000201400 */
[----:B--2---:R-:W-:Y:S02]  /*0df0*/  FADD R9, R12, R9 ;  /* 0x000000090c097221 */ /* 0x004fe40000000000 */
[----:B------:R-:W1:Y:S04]  /*0e00*/  LDS R12, [R0+0x108] ;  /* 0x00010800000c7984 */ /* 0x000e680000000800 */
[----:B------:R-:W2:Y:S02]  /*0e10*/  F2I.TRUNC.NTZ R9, R9 ;  /* 0x0000000900097305 */ /* 0x000ea4000020f100 */
[----:B--2---:R-:W-:-:S05]  /*0e20*/  I2FP.F32.S32 R15, R9 ;  /* 0x00000009000f7245 */ /* 0x004fca0000201400 */
[----:B---3--:R-:W-:-:S06]  /*0e30*/  FADD R14, R14, R15 ;  /* 0x0000000f0e0e7221 */ /* 0x008fcc0000000000 */
[----:B------:R-:W2:Y:S02]  /*0e40*/  F2I.TRUNC.NTZ R14, R14 ;  /* 0x0000000e000e7305 */ /* 0x000ea4000020f100 */
[----:B--2---:R-:W-:-:S05]  /*0e50*/  I2FP.F32.S32 R7, R14 ;  /* 0x0000000e00077245 */ /* 0x004fca0000201400 */
[----:B0-----:R-:W-:Y:S02]  /*0e60*/  FADD R7, R6, R7 ;  /* 0x0000000706077221 */ /* 0x001fe40000000000 */
[----:B------:R-:W0:Y:S04]  /*0e70*/  LDS R6, [R5+0xc] ;  /* 0x00000c0005067984 */ /* 0x000e280000000800 */
[----:B------:R-:W2:Y:S02]  /*0e80*/  F2I.TRUNC.NTZ R7, R7 ;  /* 0x0000000700077305 */ /* 0x000ea4000020f100 */
[----:B--2---:R-:W-:-:S05]  /*0e90*/  I2FP.F32.S32 R15, R7 ;  /* 0x00000007000f7245 */ /* 0x004fca0000201400 */
[----:B-1----:R-:W-:-:S06]  /*0ea0*/  FADD R12, R12, R15 ;  /* 0x0000000f0c0c7221 */ /* 0x002fcc0000000000 */
[----:B------:R-:W1:Y:S02]  /*0eb0*/  F2I.TRUNC.NTZ R12, R12 ;  /* 0x0000000c000c7305 */ /* 0x000e64000020f100 */
[----:B-1----:R-:W-:-:S05]  /*0ec0*/  I2FP.F32.S32 R9, R12 ;  /* 0x0000000c00097245 */ /* 0x002fca0000201400 */
[----:B0-----:R-:W-:-:S06]  /*0ed0*/  FADD R6, R6, R9 ;  /* 0x0000000906067221 */ /* 0x001fcc0000000000 */
[----:B------:R-:W1:Y:S02]  /*0ee0*/  F2I.TRUNC.NTZ R6, R6 ;  /* 0x0000000600067305 */ /* 0x000e64000020f100 */
.L_x_5:
[----:B------:R-:W-:Y:S05]  /*0ef0*/  @P2 BRA `(.L_x_6) ;  /* 0x0000000000542947 */ /* 0x000fea0003800000 */
[C---:B------:R-:W-:Y:S01]  /*0f00*/  IADD3 R5, PT, PT, R3.reuse, R10, RZ ;  /* 0x0000000a03057210 */ /* 0x040fe20007ffe0ff */
[C---:B------:R-:W-:Y:S02]  /*0f10*/  IMAD.IADD R7, R3.reuse, 0x1, R13 ;  /* 0x0000000103077824 */ /* 0x040fe400078e020d */
[----:B------:R-:W-:Y:S02]  /*0f20*/  VIADD R3, R3, 0x2 ;  /* 0x0000000203037836 */ /* 0x000fe40000000000 */
[----:B------:R-:W-:Y:S01]  /*0f30*/  IMAD R5, R5, 0x58, R4 ;  /* 0x0000005805057824 */ /* 0x000fe200078e0204 */
[----:B------:R-:W-:Y:S02]  /*0f40*/  LEA R8, R7, R20, 0x2 ;  /* 0x0000001407087211 */ /* 0x000fe400078e10ff */
[----:B01----:R-:W-:Y:S02]  /*0f50*/  I2FP.F32.S32 R7, R6 ;  /* 0x0000000600077245 */ /* 0x003fe40000201400 */
[----:B------:R-:W0:Y:S04]  /*0f60*/  LDS R0, [R5] ;  /* 0x0000000005007984 */ /* 0x000e280000000800 */
[----:B------:R-:W1:Y:S04]  /*0f70*/  LDS R9, [R8] ;  /* 0x0000000008097984 */ /* 0x000e680000000800 */
[----:B------:R-:W-:Y:S01]  /*0f80*/  LDS R12, [R8+0x4] ;  /* 0x00000400080c7984 */ /* 0x000fe20000000800 */
[----:B0-----:R-:W-:-:S03]  /*0f90*/  FADD R0, R0, R7 ;  /* 0x0000000700007221 */ /* 0x001fc60000000000 */
[----:B------:R-:W0:Y:S03]  /*0fa0*/  LDS R7, [R5+0x58] ;  /* 0x0000580005077984 */ /* 0x000e260000000800 */
[----:B------:R-:W2:Y:S02]  /*0fb0*/  F2I.TRUNC.NTZ R0, R0 ;  /* 0x0000000000007305 */ /* 0x000ea4000020f100 */
[----:B--2---:R-:W-:-:S05]  /*0fc0*/  I2FP.F32.S32 R6, R0 ;  /* 0x0000000000067245 */ /* 0x004fca0000201400 */
[----:B-1----:R-:W-:-:S06]  /*0fd0*/  FADD R9, R9, R6 ;  /* 0x0000000609097221 */ /* 0x002fcc0000000000 */
[----:B------:R-:W1:Y:S02]  /*0fe0*/  F2I.TRUNC.NTZ R9, R9 ;  /* 0x0000000900097305 */ /* 0x000e64000020f100 */
[----:B-1----:R-:W-:-:S05]  /*0ff0*/  I2FP.F32.S32 R6, R9 ;  /* 0x0000000900067245 */ /* 0x002fca0000201400 */
[----:B0-----:R-:W-:-:S06]  /*1000*/  FADD R7, R7, R6 ;  /* 0x0000000607077221 */ /* 0x001fcc0000000000 */
[----:B------:R-:W0:Y:S02]  /*1010*/  F2I.TRUNC.NTZ R7, R7 ;  /* 0x0000000700077305 */ /* 0x000e24000020f100 */
[----:B0-----:R-:W-:-:S05]  /*1020*/  I2FP.F32.S32 R15, R7 ;  /* 0x00000007000f7245 */ /* 0x001fca0000201400 */
[----:B------:R-:W-:-:S04]  /*1030*/  FADD R12, R12, R15 ;  /* 0x0000000f0c0c7221 */ /* 0x000fc80000000000 */
[----:B------:R2:W3:Y:S03]  /*1040*/  F2I.TRUNC.NTZ R6, R12 ;  /* 0x0000000c00067305 */ /* 0x0004e6000020f100 */
.L_x_6:
[----:B------:R-:W-:Y:S01]  /*1050*/  IADD3 R5, PT, PT, R10, R3, RZ ;  /* 0x000000030a057210 */ /* 0x000fe20007ffe0ff */
[----:B------:R-:W-:Y:S01]  /*1060*/  IMAD.IADD R3, R13, 0x1, R3 ;  /* 0x000000010d037824 */ /* 0x000fe200078e0203 */
[----:B01-3--:R-:W-:-:S03]  /*1070*/  I2FP.F32.S32 R0, R6 ;  /* 0x0000000600007245 */ /* 0x00bfc60000201400 */
[----:B------:R-:W-:Y:S01]  /*1080*/  IMAD R5, R5, 0x58, R4 ;  /* 0x0000005805057824 */ /* 0x000fe200078e0204 */
[----:B------:R-:W-:-:S05]  /*1090*/  LEA R20, R3, R20, 0x2 ;  /* 0x0000001403147211 */ /* 0x000fca00078e10ff */
[----:B------:R-:W0:Y:S04]  /*10a0*/  LDS R5, [R5] ;  /* 0x0000000005057984 */ /* 0x000e280000000800 */
[----:B------:R-:W1:Y:S01]  /*10b0*/  LDS R20, [R20] ;  /* 0x0000000014147984 */ /* 0x000e620000000800 */
[----:B0-----:R-:W-:-:S06]  /*10c0*/  FADD R0, R0, R5 ;  /* 0x0000000500007221 */ /* 0x001fcc0000000000 */
[----:B------:R-:W0:Y:S02]  /*10d0*/  F2I.TRUNC.NTZ R0, R0 ;  /* 0x0000000000007305 */ /* 0x000e24000020f100 */
[----:B0-----:R-:W-:-:S05]  /*10e0*/  I2FP.F32.S32 R3, R0 ;  /* 0x0000000000037245 */ /* 0x001fca0000201400 */
[----:B-1----:R-:W-:-:S06]  /*10f0*/  FADD R4, R20, R3 ;  /* 0x0000000314047221 */ /* 0x002fcc0000000000 */
[----:B------:R-:W0:Y:S02]  /*1100*/  F2I.TRUNC.NTZ R4, R4 ;  /* 0x0000000400047305 */ /* 0x000e24000020f100 */
[----:B0-----:R-:W-:-:S07]  /*1110*/  I2FP.F32.S32 R3, R4 ;  /* 0x0000000400037245 */ /* 0x001fce0000201400 */
.L_x_2:
[----:B------:R-:W0:Y:S02]  /*1120*/  LDS R2, [R2] ;  /* 0x0000000002027984 */ /* 0x000e240000000800 */
[----:B0-----:R-:W-:-:S06]  /*1130*/  FADD R3, -R2, R3 ;  /* 0x0000000302037221 */ /* 0x001fcc0000000100 */
[----:B------:R-:W0:Y:S02]  /*1140*/  F2I.TRUNC.NTZ R3, R3 ;  /* 0x0000000300037305 */ /* 0x000e24000020f100 */
[----:B0-----:R-:W-:-:S07]  /*1150*/  I2FP.F32.S32 R17, R3 ;  /* 0x0000000300117245 */ /* 0x001fce0000201400 */
.L_x_1:
[----:B------:R-:W-:Y:S05]  /*1160*/  BSYNC.RECONVERGENT B0 ;  /* 0x0000000000007941 */ /* 0x000fea0003800200 */
.L_x_0:
[----:B------:R-:W0:Y:S02]  /*1170*/  LDC.64 R2, c[0x0][0x388] ;  /* 0x0000e200ff027b82 */ /* 0x000e240000000a00 */
[----:B0-----:R-:W-:-:S05]  /*1180*/  IMAD.WIDE R2, R11, 0x4, R2 ;  /* 0x000000040b027825 */ /* 0x001fca00078e0202 */
[----:B------:R-:W-:Y:S01]  /*1190*/  STG.E desc[UR6][R2.64], R17 ;  /* 0x0000001102007986 */ /* 0x000fe2000c101906 */
[----:B------:R-:W-:Y:S05]  /*11a0*/  EXIT ;  /* 0x000000000000794d */ /* 0x000fea0003800000 */
.L_x_7:
[----:B------:R-:W-:-:S00]  /*11b0*/  BRA `(.L_x_7) ;  /* 0xfffffffc00fc7947 */ /* 0x000fc0000383ffff */
[----:B------:R-:W-:-:S00]  /*11c0*/  NOP ;  /* 0x0000000000007918 */ /* 0x000fc00000000000 */
        /* <DEDUP_REMOVED lines=11> */
.L_x_8:


//--------------------- .nv.shared._Z7stencilPfS_iiii --------------------------
	.section	.nv.shared._Z7stencilPfS_iiii,"aw",@nobits
	.sectionflags	@""
	.align	4
.nv.shared._Z7stencilPfS_iiii:
	.zero		2960


//--------------------- .nv.shared.reserved.0     --------------------------
	.section	.nv.shared.reserved.0,"aw",@nobits
	.weak		__nv_reservedSMEM_offset_0_alias
	.size		__nv_reservedSMEM_offset_0_alias, 0, 64
	.other		__nv_reservedSMEM_offset_0_alias,@"STO_CUDA_RESERVED_SHARED STV_DEFAULT"
__nv_reservedSMEM_offset_0_alias:
	.zero		0
	.zero		64


//--------------------- .nv.constant0._Z7stencilPfS_iiii --------------------------
	.section	.nv.constant0._Z7stencilPfS_iiii,"a",@progbits
	.sectionflags	@""
	.align	4
.nv.constant0._Z7stencilPfS_iiii:
	.zero		928


//--------------------- SYMBOLS --------------------------

	.type		.nv.reservedSmem.offset0,@object
	.size		.nv.reservedSmem.offset0,0x4
	.type		.nv.reservedSmem.cap,@object
	.size		.nv.reservedSmem.cap,0x4
